	.headerflags	@"EF_CUDA_TEXMODE_UNIFIED EF_CUDA_64BIT_ADDRESS EF_CUDA_ACCELERATORS EF_CUDA_SM90 EF_CUDA_VIRTUAL_SM(EF_CUDA_SM90)"
	.elftype	@"ET_EXEC"


//--------------------- .nv.info                  --------------------------
	.section	.nv.info,"",@"SHT_CUDA_INFO"
	.align	4


	//----- nvinfo : EIATTR_REGCOUNT
	.align		4
        /*0000*/ 	.byte	0x04, 0x2f
        /*0002*/ 	.short	(.L_4 - .L_3)
	.align		4
.L_3:
        /*0004*/ 	.word	index@(triton_per_fused_add_mse_loss_mul_3)
        /*0008*/ 	.word	0x00000020


	//----- nvinfo : EIATTR_MIN_STACK_SIZE
	.align		4
.L_4:
        /*000c*/ 	.byte	0x04, 0x12
        /*000e*/ 	.short	(.L_6 - .L_5)
	.align		4
.L_5:
        /*0010*/ 	.word	index@(triton_per_fused_add_mse_loss_mul_3)
        /*0014*/ 	.word	0x00000000


	//----- nvinfo : EIATTR_FRAME_SIZE
	.align		4
.L_6:
        /*0018*/ 	.byte	0x04, 0x11
        /*001a*/ 	.short	(.L_8 - .L_7)
	.align		4
.L_7:
        /*001c*/ 	.word	index@(triton_per_fused_add_mse_loss_mul_3)
        /*0020*/ 	.word	0x00000000


	//----- nvinfo : EIATTR_MIN_STACK_SIZE
	.align		4
.L_8:
        /*0024*/ 	.byte	0x04, 0x12
        /*0026*/ 	.short	(.L_10 - .L_9)
	.align		4
.L_9:
        /*0028*/ 	.word	index@(triton_per_fused_add_mse_loss_mul_3)
        /*002c*/ 	.word	0x00000000
.L_10:


//--------------------- .nv.info.triton_per_fused_add_mse_loss_mul_3 --------------------------
	.section	.nv.info.triton_per_fused_add_mse_loss_mul_3,"",@"SHT_CUDA_INFO"
	.sectionflags	@""
	.align	4


	//----- nvinfo : EIATTR_CUDA_API_VERSION
	.align		4
        /*0000*/ 	.byte	0x04, 0x37
        /*0002*/ 	.short	(.L_12 - .L_11)
.L_11:
        /*0004*/ 	.word	0x0000007c


	//----- nvinfo : EIATTR_KPARAM_INFO
	.align		4
.L_12:
        /*0008*/ 	.byte	0x04, 0x17
        /*000a*/ 	.short	(.L_14 - .L_13)
.L_13:
        /*000c*/ 	.word	0x00000000
        /*0010*/ 	.short	0x0004
        /*0012*/ 	.short	0x0020
        /*0014*/ 	.byte	0x00, 0xf0, 0x11, 0x00


	//----- nvinfo : EIATTR_KPARAM_INFO
	.align		4
.L_14:
        /*0018*/ 	.byte	0x04, 0x17
        /*001a*/ 	.short	(.L_16 - .L_15)
.L_15:
        /*001c*/ 	.word	0x00000000
        /*0020*/ 	.short	0x0003
        /*0022*/ 	.short	0x0018
        /*0024*/ 	.byte	0x00, 0xf4, 0x21, 0x00


	//----- nvinfo : EIATTR_KPARAM_INFO
	.align		4
.L_16:
        /*0028*/ 	.byte	0x04, 0x17
        /*002a*/ 	.short	(.L_18 - .L_17)
.L_17:
        /*002c*/ 	.word	0x00000000
        /*0030*/ 	.short	0x0002
        /*0032*/ 	.short	0x0010
        /*0034*/ 	.byte	0x00, 0xf4, 0x21, 0x00


	//----- nvinfo : EIATTR_KPARAM_INFO
	.align		4
.L_18:
        /*0038*/ 	.byte	0x04, 0x17
        /*003a*/ 	.short	(.L_20 - .L_19)
.L_19:
        /*003c*/ 	.word	0x00000000
        /*0040*/ 	.short	0x0001
        /*0042*/ 	.short	0x0008
        /*0044*/ 	.byte	0x00, 0xf4, 0x21, 0x00


	//----- nvinfo : EIATTR_KPARAM_INFO
	.align		4
.L_20:
        /*0048*/ 	.byte	0x04, 0x17
        /*004a*/ 	.short	(.L_22 - .L_21)
.L_21:
        /*004c*/ 	.word	0x00000000
        /*0050*/ 	.short	0x0000
        /*0052*/ 	.short	0x0000
        /*0054*/ 	.byte	0x00, 0xf4, 0x21, 0x00


	//----- nvinfo : EIATTR_SPARSE_MMA_MASK
	.align		4
.L_22:
        /*0058*/ 	.byte	0x03, 0x50
        /*005a*/ 	.short	0x0000


	//----- nvinfo : EIATTR_MAXREG_COUNT
	.align		4
        /*005c*/ 	.byte	0x03, 0x1b
        /*005e*/ 	.short	0x00ff


	//----- nvinfo : EIATTR_EXTERNS
	.align		4
        /*0060*/ 	.byte	0x04, 0x0f
        /*0062*/ 	.short	(.L_24 - .L_23)


	//   ....[0]....
	.align		4
.L_23:
        /*0064*/ 	.word	index@(__assertfail)


	//----- nvinfo : EIATTR_COOP_GROUP_MASK_REGIDS
	.align		4
.L_24:
        /*0068*/ 	.byte	0x04, 0x29
        /*006a*/ 	.short	(.L_26 - .L_25)


	//   ....[0]....
.L_25:
        /*006c*/ 	.word	0xffffffff


	//   ....[1]....
        /*0070*/ 	.word	0xffffffff


	//   ....[2]....
        /*0074*/ 	.word	0xffffffff


	//   ....[3]....
        /*0078*/ 	.word	0xffffffff


	//   ....[4]....
        /*007c*/ 	.word	0xffffffff


	//   ....[5]....
        /*0080*/ 	.word	0xffffffff


	//----- nvinfo : EIATTR_COOP_GROUP_INSTR_OFFSETS
	.align		4
.L_26:
        /*0084*/ 	.byte	0x04, 0x28
        /*0086*/ 	.short	(.L_28 - .L_27)


	//   ....[0]....
.L_27:
        /*0088*/ 	.word	0x00000620


	//   ....[1]....
        /*008c*/ 	.word	0x00000640


	//   ....[2]....
        /*0090*/ 	.word	0x00000660


	//   ....[3]....
        /*0094*/ 	.word	0x00000680


	//   ....[4]....
        /*0098*/ 	.word	0x000006b0


	//   ....[5]....
        /*009c*/ 	.word	0x00000780


	//----- nvinfo : EIATTR_SYSCALL_OFFSETS
	.align		4
.L_28:
        /*00a0*/ 	.byte	0x04, 0x46
        /*00a2*/ 	.short	(.L_30 - .L_29)


	//   ....[0]....
.L_29:
        /*00a4*/ 	.word	0x00000340


	//----- nvinfo : EIATTR_EXIT_INSTR_OFFSETS
	.align		4
.L_30:
        /*00a8*/ 	.byte	0x04, 0x1c
        /*00aa*/ 	.short	(.L_32 - .L_31)


	//   ....[0]....
.L_31:
        /*00ac*/ 	.word	0x000007f0


	//   ....[1]....
        /*00b0*/ 	.word	0x00000850


	//----- nvinfo : EIATTR_REQNTID
	.align		4
.L_32:
        /*00b4*/ 	.byte	0x04, 0x10
        /*00b6*/ 	.short	(.L_34 - .L_33)
.L_33:
        /*00b8*/ 	.word	0x00000040
        /*00bc*/ 	.word	0x00000001
        /*00c0*/ 	.word	0x00000001


	//----- nvinfo : EIATTR_CRS_STACK_SIZE
	.align		4
.L_34:
        /*00c4*/ 	.byte	0x04, 0x1e
        /*00c6*/ 	.short	(.L_36 - .L_35)
.L_35:
        /*00c8*/ 	.word	0x00000000


	//----- nvinfo : EIATTR_CBANK_PARAM_SIZE
	.align		4
.L_36:
        /*00cc*/ 	.byte	0x03, 0x19
        /*00ce*/ 	.short	0x0024


	//----- nvinfo : EIATTR_PARAM_CBANK
	.align		4
        /*00d0*/ 	.byte	0x04, 0x0a
        /*00d2*/ 	.short	(.L_38 - .L_37)
	.align		4
.L_37:
        /*00d4*/ 	.word	index@(.nv.constant0.triton_per_fused_add_mse_loss_mul_3)
        /*00d8*/ 	.short	0x0210
        /*00da*/ 	.short	0x0024


	//----- nvinfo : EIATTR_SW_WAR
	.align		4
.L_38:
        /*00dc*/ 	.byte	0x04, 0x36
        /*00de*/ 	.short	(.L_40 - .L_39)
.L_39:
        /*00e0*/ 	.word	0x00000008
.L_40:


//--------------------- .nv.callgraph             --------------------------
	.section	.nv.callgraph,"",@"SHT_CUDA_CALLGRAPH"
	.align	4
	.sectionentsize	8
	.align		4
        /*0000*/ 	.word	0x00000000
	.align		4
        /*0004*/ 	.word	0xffffffff
	.align		4
        /*0008*/ 	.word	index@(triton_per_fused_add_mse_loss_mul_3)
	.align		4
        /*000c*/ 	.word	index@(__assertfail)
	.align		4
        /*0010*/ 	.word	0x00000000
	.align		4
        /*0014*/ 	.word	0xfffffffe
	.align		4
        /*0018*/ 	.word	0x00000000
	.align		4
        /*001c*/ 	.word	0xfffffffd
	.align		4
        /*0020*/ 	.word	0x00000000
	.align		4
        /*0024*/ 	.word	0xfffffffc


//--------------------- .nv.constant4             --------------------------
	.section	.nv.constant4,"a",@progbits
	.align	8
	.align		8
.nv.constant4:
        /*0000*/ 	.dword	__assertfail
	.align		8
        /*0008*/ 	.dword	assertFunc_0
	.align		8
        /*0010*/ 	.dword	assertFile_0
	.align		8
        /*0018*/ 	.dword	assertMessage_0


//--------------------- .text.triton_per_fused_add_mse_loss_mul_3 --------------------------
	.section	.text.triton_per_fused_add_mse_loss_mul_3,"ax",@progbits
	.sectionflags	@"SHF_BARRIERS=1"
	.align	128
        .global         triton_per_fused_add_mse_loss_mul_3
        .type           triton_per_fused_add_mse_loss_mul_3,@function
        .size           triton_per_fused_add_mse_loss_mul_3,(.L_x_2 - triton_per_fused_add_mse_loss_mul_3)
        .other          triton_per_fused_add_mse_loss_mul_3,@"STO_CUDA_ENTRY STV_DEFAULT"
triton_per_fused_add_mse_loss_mul_3:
.text.triton_per_fused_add_mse_loss_mul_3:
[----:B------:R-:W0:Y:S02]  /*0000*/  LDC R1, c[0x0][0x28] ;  /* 0x00000a00ff017b82 */ /* 0x000e240000000800 */
[----:B------:R-:W1:Y:S01]  /*0010*/  S2R R14, SR_TID.X ;  /* 0x00000000000e7919 */ /* 0x000e620000002100 */
[----:B------:R-:W2:Y:S01]  /*0020*/  LDC.64 R12, c[0x0][0x220] ;  /* 0x00008800ff0c7b82 */ /* 0x000ea20000000a00 */
[----:B------:R-:W-:-:S07]  /*0030*/  ULDC.64 UR4, c[0x0][0x208] ;  /* 0x0000820000047ab9 */ /* 0x000fce0000000a00 */
[----:B------:R-:W3:Y:S01]  /*0040*/  LDC.64 R16, c[0x0][0x218] ;  /* 0x00008600ff107b82 */ /* 0x000ee20000000a00 */
[----:B-1----:R-:W-:-:S05]  /*0050*/  IMAD.SHL.U32 R2, R14, 0x4, RZ ;  /* 0x000000040e027824 */ /* 0x002fca00078e00ff */
[----:B------:R-:W-:-:S04]  /*0060*/  LOP3.LUT R3, R2, 0xc, RZ, 0xc0, !PT ;  /* 0x0000000c02037812 */ /* 0x000fc800078ec0ff */
[----:B------:R-:W-:-:S05]  /*0070*/  LOP3.LUT R3, R3, 0x30, R14, 0xf8, !PT ;  /* 0x0000003003037812 */ /* 0x000fca00078ef80e */
[----:B--2---:R-:W-:-:S05]  /*0080*/  IMAD.WIDE.U32 R12, R3, 0x8, R12 ;  /* 0x00000008030c7825 */ /* 0x004fca00078e000c */
[----:B------:R-:W2:Y:S04]  /*0090*/  LDG.E.EL.128 R4, desc[UR4][R12.64] ;  /* 0x000000040c047981 */ /* 0x000ea8000c2e1d00 */
[----:B------:R-:W4:Y:S01]  /*00a0*/  LDG.E.EL.128 R8, desc[UR4][R12.64+0x10] ;  /* 0x000010040c087981 */ /* 0x000f22000c2e1d00 */
[----:B------:R-:W-:-:S05]  /*00b0*/  LOP3.LUT R3, R2, 0xfc, RZ, 0xc0, !PT ;  /* 0x000000fc02037812 */ /* 0x000fca00078ec0ff */
[----:B---3--:R-:W-:-:S06]  /*00c0*/  IMAD.WIDE.U32 R16, R3, 0x4, R16 ;  /* 0x0000000403107825 */ /* 0x008fcc00078e0010 */
[----:B------:R-:W5:Y:S01]  /*00d0*/  LDG.E.128 R16, desc[UR4][R16.64] ;  /* 0x0000000410107981 */ /* 0x000f62000c1e1d00 */
[----:B--2---:R-:W-:Y:S02]  /*00e0*/  SHF.R.U32.HI R3, RZ, 0x1d, R5 ;  /* 0x0000001dff037819 */ /* 0x004fe40000011605 */
[----:B------:R-:W-:Y:S02]  /*00f0*/  SHF.R.U32.HI R0, RZ, 0x1d, R7 ;  /* 0x0000001dff007819 */ /* 0x000fe40000011607 */
[----:B----4-:R-:W-:Y:S02]  /*0100*/  SHF.R.U32.HI R15, RZ, 0x1d, R9 ;  /* 0x0000001dff0f7819 */ /* 0x010fe40000011609 */
[----:B------:R-:W-:Y:S02]  /*0110*/  LOP3.LUT R3, R3, 0x4, RZ, 0xc0, !PT ;  /* 0x0000000403037812 */ /* 0x000fe400078ec0ff */
[----:B------:R-:W-:Y:S02]  /*0120*/  SHF.R.U32.HI R21, RZ, 0x1d, R11 ;  /* 0x0000001dff157819 */ /* 0x000fe4000001160b */
[----:B------:R-:W-:-:S02]  /*0130*/  LOP3.LUT R15, R15, 0x4, RZ, 0xc0, !PT ;  /* 0x000000040f0f7812 */ /* 0x000fc400078ec0ff */
[----:B------:R-:W-:Y:S02]  /*0140*/  IADD3 R3, P1, R4, R3, RZ ;  /* 0x0000000304037210 */ /* 0x000fe40007f3e0ff */
[----:B------:R-:W-:Y:S02]  /*0150*/  LOP3.LUT R13, R0, 0x4, RZ, 0xc0, !PT ;  /* 0x00000004000d7812 */ /* 0x000fe400078ec0ff */
[----:B------:R-:W-:Y:S01]  /*0160*/  LOP3.LUT R21, R21, 0x4, RZ, 0xc0, !PT ;  /* 0x0000000415157812 */ /* 0x000fe200078ec0ff */
[----:B------:R-:W-:Y:S01]  /*0170*/  IMAD.X R22, RZ, RZ, R5, P1 ;  /* 0x000000ffff167224 */ /* 0x000fe200008e0605 */
[----:B------:R-:W-:Y:S02]  /*0180*/  IADD3 R0, P0, R8, R15, RZ ;  /* 0x0000000f08007210 */ /* 0x000fe40007f1e0ff */
[----:B------:R-:W-:Y:S02]  /*0190*/  IADD3 R15, P1, R6, R13, RZ ;  /* 0x0000000d060f7210 */ /* 0x000fe40007f3e0ff */
[----:B------:R-:W-:Y:S01]  /*01a0*/  IADD3 R24, P2, R10, R21, RZ ;  /* 0x000000150a187210 */ /* 0x000fe20007f5e0ff */
[----:B------:R-:W-:Y:S01]  /*01b0*/  IMAD.X R9, RZ, RZ, R9, P0 ;  /* 0x000000ffff097224 */ /* 0x000fe200000e0609 */
[----:B------:R-:W-:Y:S01]  /*01c0*/  LOP3.LUT R4, R3, R0, RZ, 0xfc, !PT ;  /* 0x0000000003047212 */ /* 0x000fe200078efcff */
[----:B------:R-:W-:-:S02]  /*01d0*/  IMAD.X R26, RZ, RZ, R7, P1 ;  /* 0x000000ffff1a7224 */ /* 0x000fc400008e0607 */
[----:B------:R-:W-:Y:S01]  /*01e0*/  IMAD.X R23, RZ, RZ, R11, P2 ;  /* 0x000000ffff177224 */ /* 0x000fe200010e060b */
[----:B------:R-:W-:Y:S02]  /*01f0*/  LOP3.LUT R4, R4, R15, R24, 0xfe, !PT ;  /* 0x0000000f04047212 */ /* 0x000fe400078efe18 */
[----:B------:R-:W-:Y:S02]  /*0200*/  LOP3.LUT R5, R22, R9, RZ, 0xfc, !PT ;  /* 0x0000000916057212 */ /* 0x000fe400078efcff */
[----:B------:R-:W-:Y:S02]  /*0210*/  ISETP.GE.U32.AND P0, PT, R4, 0x4, PT ;  /* 0x000000040400780c */ /* 0x000fe40003f06070 */
[----:B------:R-:W-:-:S04]  /*0220*/  LOP3.LUT R4, R5, R26, R23, 0xfe, !PT ;  /* 0x0000001a05047212 */ /* 0x000fc800078efe17 */
[----:B------:R-:W-:-:S13]  /*0230*/  ISETP.GE.U32.AND.EX P0, PT, R4, RZ, PT, P0 ;  /* 0x000000ff0400720c */ /* 0x000fda0003f06100 */
[----:B------:R-:W-:Y:S05]  /*0240*/  @!P0 BRA `(.L_x_0) ;  /* 0x0000000000408947 */ /* 0x000fea0003800000 */
[----:B------:R-:W-:Y:S01]  /*0250*/  MOV R28, 0x0 ;  /* 0x00000000001c7802 */ /* 0x000fe20000000f00 */
[----:B------:R-:W-:Y:S01]  /*0260*/  ULDC.64 UR6, c[0x4][0x18] ;  /* 0x0100060000067ab9 */ /* 0x000fe20000000a00 */
[----:B------:R-:W-:Y:S01]  /*0270*/  ULDC.64 UR8, c[0x4][0x8] ;  /* 0x0100020000087ab9 */ /* 0x000fe20000000a00 */
[----:B------:R-:W-:Y:S02]  /*0280*/  IMAD.U32 R4, RZ, RZ, UR6 ;  /* 0x00000006ff047e24 */ /* 0x000fe4000f8e00ff */
[----:B------:R-:W-:Y:S01]  /*0290*/  IMAD.U32 R5, RZ, RZ, UR7 ;  /* 0x00000007ff057e24 */ /* 0x000fe2000f8e00ff */
[----:B------:R-:W1:Y:S01]  /*02a0*/  LDC.64 R28, c[0x4][R28] ;  /* 0x010000001c1c7b82 */ /* 0x000e620000000a00 */
[----:B------:R-:W-:Y:S01]  /*02b0*/  ULDC.64 UR6, c[0x4][0x10] ;  /* 0x0100040000067ab9 */ /* 0x000fe20000000a00 */
[----:B------:R-:W-:Y:S02]  /*02c0*/  IMAD.U32 R10, RZ, RZ, UR8 ;  /* 0x00000008ff0a7e24 */ /* 0x000fe4000f8e00ff */
[----:B------:R-:W-:-:S02]  /*02d0*/  IMAD.U32 R6, RZ, RZ, UR6 ;  /* 0x00000006ff067e24 */ /* 0x000fc4000f8e00ff */
[----:B------:R-:W-:Y:S02]  /*02e0*/  IMAD.U32 R7, RZ, RZ, UR7 ;  /* 0x00000007ff077e24 */ /* 0x000fe4000f8e00ff */
[----:B------:R-:W-:Y:S02]  /*02f0*/  IMAD.U32 R11, RZ, RZ, UR9 ;  /* 0x00000009ff0b7e24 */ /* 0x000fe4000f8e00ff */
[----:B------:R-:W-:Y:S02]  /*0300*/  IMAD.MOV.U32 R8, RZ, RZ, 0x28 ;  /* 0x00000028ff087424 */ /* 0x000fe400078e00ff */
[----:B------:R-:W-:Y:S02]  /*0310*/  IMAD.MOV.U32 R12, RZ, RZ, 0x1 ;  /* 0x00000001ff0c7424 */ /* 0x000fe400078e00ff */
[----:B------:R-:W-:-:S07]  /*0320*/  IMAD.MOV.U32 R13, RZ, RZ, RZ ;  /* 0x000000ffff0d7224 */ /* 0x000fce00078e00ff */
[----:B------:R-:W-:-:S07]  /*0330*/  LEPC R20, `(.L_x_0) ;  /* 0x000000001014794e */ /* 0x000fce0000000000 */
[----:B01---5:R-:W-:Y:S05]  /*0340*/  CALL.ABS.NOINC R28 ;  /* 0x000000001c007343 */ /* 0x023fea0003c00000 */
.L_x_0:
[----:B------:R-:W-:Y:S01]  /*0350*/  SHF.R.U32.HI R6, RZ, 0x4, R2 ;  /* 0x00000004ff067819 */ /* 0x000fe20000011602 */
[----:B------:R-:W-:Y:S05]  /*0360*/  WARPSYNC.ALL ;  /* 0x0000000000007948 */ /* 0x000fea0003800000 */
[----:B------:R-:W-:Y:S01]  /*0370*/  BAR.SYNC.DEFER_BLOCKING 0x0 ;  /* 0x0000000000007b1d */ /* 0x000fe20000010000 */
[C---:B------:R-:W-:Y:S01]  /*0380*/  SHF.L.U64.HI R13, R15.reuse, 0x4, R26 ;  /* 0x000000040f0d7819 */ /* 0x040fe2000001021a */
[----:B------:R-:W-:Y:S01]  /*0390*/  IMAD.SHL.U32 R15, R15, 0x10, RZ ;  /* 0x000000100f0f7824 */ /* 0x000fe200078e00ff */
[----:B------:R-:W-:Y:S01]  /*03a0*/  SGXT.U32 R6, R6, 0x2 ;  /* 0x000000020606781a */ /* 0x000fe20000000000 */
[C---:B------:R-:W-:Y:S01]  /*03b0*/  IMAD.SHL.U32 R21, R3.reuse, 0x10, RZ ;  /* 0x0000001003157824 */ /* 0x040fe200078e00ff */
[----:B------:R-:W-:Y:S01]  /*03c0*/  SHF.L.U64.HI R25, R3, 0x4, R22 ;  /* 0x0000000403197819 */ /* 0x000fe20000010216 */
[----:B------:R-:W-:Y:S01]  /*03d0*/  IMAD.SHL.U32 R5, R0, 0x10, RZ ;  /* 0x0000001000057824 */ /* 0x000fe200078e00ff */
[----:B------:R-:W-:Y:S01]  /*03e0*/  ULDC.64 UR6, c[0x0][0x228] ;  /* 0x00008a0000067ab9 */ /* 0x000fe20000000a00 */
[----:B------:R-:W-:Y:S01]  /*03f0*/  IMAD.WIDE.U32 R6, R6, 0x4, RZ ;  /* 0x0000000406067825 */ /* 0x000fe200078e00ff */
[----:B------:R-:W-:-:S02]  /*0400*/  SHF.L.U64.HI R11, R0, 0x4, R9 ;  /* 0x00000004000b7819 */ /* 0x000fc40000010209 */
[C---:B------:R-:W-:Y:S01]  /*0410*/  SHF.L.U64.HI R23, R24.reuse, 0x4, R23 ;  /* 0x0000000418177819 */ /* 0x040fe20000010217 */
[----:B------:R-:W-:Y:S01]  /*0420*/  IMAD.SHL.U32 R3, R24, 0x10, RZ ;  /* 0x0000001018037824 */ /* 0x000fe200078e00ff */
[-C--:B------:R-:W-:Y:S02]  /*0430*/  LOP3.LUT R8, R15, R6.reuse, RZ, 0xfc, !PT ;  /* 0x000000060f087212 */ /* 0x080fe400078efcff */
[-C--:B------:R-:W-:Y:S02]  /*0440*/  LOP3.LUT R4, R21, R6.reuse, RZ, 0xfc, !PT ;  /* 0x0000000615047212 */ /* 0x080fe400078efcff */
[----:B------:R-:W-:Y:S02]  /*0450*/  LOP3.LUT R9, R13, R7, RZ, 0xfc, !PT ;  /* 0x000000070d097212 */ /* 0x000fe400078efcff */
[----:B------:R-:W-:Y:S02]  /*0460*/  IADD3 R8, P1, R8, UR6, RZ ;  /* 0x0000000608087c10 */ /* 0x000fe4000ff3e0ff */
[----:B------:R-:W-:-:S02]  /*0470*/  LOP3.LUT R5, R5, R6, RZ, 0xfc, !PT ;  /* 0x0000000605057212 */ /* 0x000fc400078efcff */
[-C--:B------:R-:W-:Y:S02]  /*0480*/  LOP3.LUT R12, R25, R7.reuse, RZ, 0xfc, !PT ;  /* 0x00000007190c7212 */ /* 0x080fe400078efcff */
[----:B------:R-:W-:Y:S02]  /*0490*/  IADD3 R4, P0, R4, UR6, RZ ;  /* 0x0000000604047c10 */ /* 0x000fe4000ff1e0ff */
[----:B------:R-:W-:Y:S02]  /*04a0*/  IADD3.X R9, R9, UR7, RZ, P1, !PT ;  /* 0x0000000709097c10 */ /* 0x000fe40008ffe4ff */
[----:B------:R-:W-:Y:S02]  /*04b0*/  LOP3.LUT R10, R3, R6, RZ, 0xfc, !PT ;  /* 0x00000006030a7212 */ /* 0x000fe400078efcff */
[----:B------:R-:W-:Y:S01]  /*04c0*/  IADD3 R6, P1, R5, UR6, RZ ;  /* 0x0000000605067c10 */ /* 0x000fe2000ff3e0ff */
[----:B------:R1:W2:Y:S01]  /*04d0*/  LDG.E.EL R8, desc[UR4][R8.64] ;  /* 0x0000000408087981 */ /* 0x0002a2000c2e1900 */
[----:B------:R-:W-:-:S02]  /*04e0*/  LOP3.LUT R11, R11, R7, RZ, 0xfc, !PT ;  /* 0x000000070b0b7212 */ /* 0x000fc400078efcff */
[----:B------:R-:W-:Y:S02]  /*04f0*/  IADD3.X R5, R12, UR7, RZ, P0, !PT ;  /* 0x000000070c057c10 */ /* 0x000fe400087fe4ff */
[----:B------:R-:W-:Y:S02]  /*0500*/  LOP3.LUT R3, R23, R7, RZ, 0xfc, !PT ;  /* 0x0000000717037212 */ /* 0x000fe400078efcff */
[----:B------:R-:W-:Y:S02]  /*0510*/  IADD3.X R7, R11, UR7, RZ, P1, !PT ;  /* 0x000000070b077c10 */ /* 0x000fe40008ffe4ff */
[----:B------:R-:W-:Y:S01]  /*0520*/  IADD3 R10, P0, R10, UR6, RZ ;  /* 0x000000060a0a7c10 */ /* 0x000fe2000ff1e0ff */
[----:B------:R-:W3:Y:S03]  /*0530*/  LDG.E.EL R5, desc[UR4][R4.64] ;  /* 0x0000000404057981 */ /* 0x000ee6000c2e1900 */
[----:B------:R-:W-:Y:S01]  /*0540*/  IADD3.X R11, R3, UR7, RZ, P0, !PT ;  /* 0x00000007030b7c10 */ /* 0x000fe200087fe4ff */
[----:B------:R-:W4:Y:S04]  /*0550*/  LDG.E.EL R7, desc[UR4][R6.64] ;  /* 0x0000000406077981 */ /* 0x000f28000c2e1900 */
[----:B------:R-:W4:Y:S01]  /*0560*/  LDG.E.EL R10, desc[UR4][R10.64] ;  /* 0x000000040a0a7981 */ /* 0x000f22000c2e1900 */
[----:B-1----:R-:W-:-:S02]  /*0570*/  MOV R9, 0x400 ;  /* 0x0000040000097802 */ /* 0x002fc40000000f00 */
[C---:B------:R-:W-:Y:S02]  /*0580*/  LOP3.LUT P0, RZ, R14.reuse, 0x1f, RZ, 0xc0, !PT ;  /* 0x0000001f0eff7812 */ /* 0x040fe4000780c0ff */
[----:B------:R-:W-:Y:S01]  /*0590*/  ISETP.GE.AND P1, PT, R14, 0x2, PT ;  /* 0x000000020e00780c */ /* 0x000fe20003f26270 */
[----:B--2--5:R-:W-:-:S04]  /*05a0*/  FADD R17, R17, -R8 ;  /* 0x8000000811117221 */ /* 0x024fc80000000000 */
[----:B------:R-:W-:Y:S01]  /*05b0*/  FMUL R17, R17, R17 ;  /* 0x0000001111117220 */ /* 0x000fe20000400000 */
[----:B---3--:R-:W-:Y:S01]  /*05c0*/  FADD R16, R16, -R5 ;  /* 0x8000000510107221 */ /* 0x008fe20000000000 */
[----:B----4-:R-:W-:-:S03]  /*05d0*/  FADD R18, R18, -R7 ;  /* 0x8000000712127221 */ /* 0x010fc60000000000 */
[----:B------:R-:W-:Y:S01]  /*05e0*/  FFMA R17, R16, R16, R17 ;  /* 0x0000001010117223 */ /* 0x000fe20000000011 */
[----:B------:R-:W-:-:S03]  /*05f0*/  FADD R19, R19, -R10 ;  /* 0x8000000a13137221 */ /* 0x000fc60000000000 */
[----:B------:R-:W-:-:S04]  /*0600*/  FFMA R18, R18, R18, R17 ;  /* 0x0000001212127223 */ /* 0x000fc80000000011 */
[----:B------:R-:W-:-:S05]  /*0610*/  FFMA R18, R19, R19, R18 ;  /* 0x0000001313127223 */ /* 0x000fca0000000012 */
[----:B------:R-:W1:Y:S02]  /*0620*/  SHFL.BFLY PT, R3, R18, 0x10, 0x1f ;  /* 0x0e001f0012037f89 */ /* 0x000e6400000e0000 */
[----:B-1----:R-:W-:-:S05]  /*0630*/  FADD R3, R18, R3 ;  /* 0x0000000312037221 */ /* 0x002fca0000000000 */
[----:B------:R-:W1:Y:S02]  /*0640*/  SHFL.BFLY PT, R4, R3, 0x8, 0x1f ;  /* 0x0d001f0003047f89 */ /* 0x000e6400000e0000 */
[----:B-1----:R-:W-:-:S05]  /*0650*/  FADD R4, R3, R4 ;  /* 0x0000000403047221 */ /* 0x002fca0000000000 */
[----:B------:R-:W1:Y:S02]  /*0660*/  SHFL.BFLY PT, R5, R4, 0x4, 0x1f ;  /* 0x0c801f0004057f89 */ /* 0x000e6400000e0000 */
[----:B-1----:R-:W-:-:S05]  /*0670*/  FADD R5, R4, R5 ;  /* 0x0000000504057221 */ /* 0x002fca0000000000 */
[----:B------:R-:W1:Y:S01]  /*0680*/  SHFL.BFLY PT, R6, R5, 0x2, 0x1f ;  /* 0x0c401f0005067f89 */ /* 0x000e6200000e0000 */
[----:B------:R-:W2:Y:S01]  /*0690*/  S2R R10, SR_CgaCtaId ;  /* 0x00000000000a7919 */ /* 0x000ea20000008800 */
[----:B-1----:R-:W-:-:S05]  /*06a0*/  FADD R6, R5, R6 ;  /* 0x0000000605067221 */ /* 0x002fca0000000000 */
[----:B------:R-:W1:Y:S01]  /*06b0*/  SHFL.BFLY PT, R7, R6, 0x1, 0x1f ;  /* 0x0c201f0006077f89 */ /* 0x000e6200000e0000 */
[----:B------:R-:W-:-:S04]  /*06c0*/  SHF.R.U32.HI R8, RZ, 0x3, R14 ;  /* 0x00000003ff087819 */ /* 0x000fc8000001160e */
[----:B------:R-:W-:Y:S02]  /*06d0*/  LOP3.LUT R8, R8, 0x4, RZ, 0xc0, !PT ;  /* 0x0000000408087812 */ /* 0x000fe400078ec0ff */
[----:B--2---:R-:W-:-:S05]  /*06e0*/  PRMT R9, R10, 0x654, R9 ;  /* 0x000006540a097816 */ /* 0x004fca0000000009 */
[----:B------:R-:W-:Y:S02]  /*06f0*/  IMAD.IADD R8, R8, 0x1, R9 ;  /* 0x0000000108087824 */ /* 0x000fe400078e0209 */
[----:B-1----:R-:W-:-:S05]  /*0700*/  FADD R7, R6, R7 ;  /* 0x0000000706077221 */ /* 0x002fca0000000000 */
[----:B------:R-:W-:Y:S01]  /*0710*/  @!P0 STS [R8], R7 ;  /* 0x0000000708008388 */ /* 0x000fe20000000800 */
[----:B------:R-:W-:Y:S01]  /*0720*/  IMAD.IADD R2, R2, 0x1, R9 ;  /* 0x0000000102027824 */ /* 0x000fe200078e0209 */
[----:B------:R-:W-:Y:S06]  /*0730*/  BAR.SYNC.DEFER_BLOCKING 0x0 ;  /* 0x0000000000007b1d */ /* 0x000fec0000010000 */
[----:B------:R-:W1:Y:S01]  /*0740*/  @!P1 LDS R0, [R2] ;  /* 0x0000000002009984 */ /* 0x000e620000000800 */
[----:B------:R-:W-:-:S04]  /*0750*/  LOP3.LUT R4, R14, 0x1, RZ, 0xc0, !PT ;  /* 0x000000010e047812 */ /* 0x000fc800078ec0ff */
[----:B------:R-:W-:-:S04]  /*0760*/  ISETP.NE.U32.AND P0, PT, R4, 0x1, PT ;  /* 0x000000010400780c */ /* 0x000fc80003f05070 */
[----:B------:R-:W-:Y:S01]  /*0770*/  ISETP.LT.AND P0, PT, R14, 0x2, P0 ;  /* 0x000000020e00780c */ /* 0x000fe20000701270 */
[----:B-1----:R-:W1:Y:S02]  /*0780*/  SHFL.BFLY PT, R3, R0, 0x1, 0x1f ;  /* 0x0c201f0000037f89 */ /* 0x002e6400000e0000 */
[----:B-1----:R-:W-:-:S10]  /*0790*/  FADD R3, R0, R3 ;  /* 0x0000000300037221 */ /* 0x002fd40000000000 */
[----:B------:R1:W-:Y:S01]  /*07a0*/  @P0 STS [R2], R3 ;  /* 0x0000000302000388 */ /* 0x0003e20000000800 */
[----:B------:R-:W-:Y:S01]  /*07b0*/  BAR.SYNC.DEFER_BLOCKING 0x0 ;  /* 0x0000000000007b1d */ /* 0x000fe20000010000 */
[----:B------:R-:W-:-:S05]  /*07c0*/  LOP3.LUT P0, RZ, R14, 0x3f, RZ, 0xc0, !PT ;  /* 0x0000003f0eff7812 */ /* 0x000fca000780c0ff */
[----:B------:R-:W2:Y:S02]  /*07d0*/  LDS R9, [R9] ;  /* 0x0000000009097984 */ /* 0x000ea40000000800 */
[----:B------:R-:W-:Y:S06]  /*07e0*/  BAR.SYNC.DEFER_BLOCKING 0x0 ;  /* 0x0000000000007b1d */ /* 0x000fec0000010000 */
[----:B-1----:R-:W-:Y:S05]  /*07f0*/  @P0 EXIT ;  /* 0x000000000000094d */ /* 0x002fea0003800000 */
[----:B------:R-:W0:Y:S01]  /*0800*/  LDC.64 R2, c[0x0][0x210] ;  /* 0x00008400ff027b82 */ /* 0x000e220000000a00 */
[----:B--2---:R-:W-:-:S04]  /*0810*/  FADD R9, RZ, R9 ;  /* 0x00000009ff097221 */ /* 0x004fc80000000000 */
[----:B------:R-:W-:-:S04]  /*0820*/  FMUL R9, R9, 0.00390625 ;  /* 0x3b80000009097820 */ /* 0x000fc80000400000 */
[----:B------:R-:W-:-:S05]  /*0830*/  FFMA R9, R9, 0.20000000298023223877, R9 ;  /* 0x3e4ccccd09097823 */ /* 0x000fca0000000009 */
[----:B0-----:R-:W-:Y:S01]  /*0840*/  STG.E desc[UR4][R2.64], R9 ;  /* 0x0000000902007986 */ /* 0x001fe2000c101904 */
[----:B------:R-:W-:Y:S05]  /*0850*/  EXIT ;  /* 0x000000000000794d */ /* 0x000fea0003800000 */
.L_x_1:
[----:B------:R-:W-:-:S00]  /*0860*/  BRA `(.L_x_1) ;  /* 0xfffffffc00fc7947 */ /* 0x000fc0000383ffff */
[----:B------:R-:W-:-:S00]  /*0870*/  NOP ;  /* 0x0000000000007918 */ /* 0x000fc00000000000 */
        /* <DEDUP_REMOVED lines=8> */
.L_x_2:


//--------------------- .nv.global.init           --------------------------
	.section	.nv.global.init,"aw",@progbits
.nv.global.init:
	.type		assertFunc_0,@object
	.size		assertFunc_0,(assertMessage_0 - assertFunc_0)
assertFunc_0:
        /*0000*/ 	.byte	0x75, 0x6e, 0x6b, 0x6e, 0x6f, 0x77, 0x6e, 0x00
	.type		assertMessage_0,@object
	.size		assertMessage_0,(assertFile_0 - assertMessage_0)
assertMessage_0:
        /*0008*/ 	.byte	0x69, 0x6e, 0x64, 0x65, 0x78, 0x20, 0x6f, 0x75, 0x74, 0x20, 0x6f, 0x66, 0x20, 0x62, 0x6f, 0x75
        /*0018*/ 	.byte	0x6e, 0x64, 0x73, 0x3a, 0x20, 0x30, 0x20, 0x3c, 0x3d, 0x20, 0x74, 0x6d, 0x70, 0x35, 0x20, 0x3c
        /*0028*/ 	.byte	0x20, 0x34, 0x00
	.type		assertFile_0,@object
	.size		assertFile_0,(.L_1 - assertFile_0)
assertFile_0:
        /*002b*/ 	.byte	0x69, 0x6e, 0x64, 0x75, 0x63, 0x74, 0x6f, 0x72, 0x5f, 0x63, 0x61, 0x63, 0x68, 0x65, 0x2f, 0x74
        /*003b*/ 	.byte	0x72, 0x2f, 0x63, 0x74, 0x72, 0x75, 0x36, 0x78, 0x36, 0x6e, 0x7a, 0x33, 0x35, 0x71, 0x70, 0x7a
        /*004b*/ 	.byte	0x7a, 0x74, 0x6c, 0x69, 0x69, 0x6c, 0x61, 0x6d, 0x73, 0x33, 0x68, 0x79, 0x6c, 0x78, 0x72, 0x6a
        /*005b*/ 	.byte	0x6f, 0x66, 0x74, 0x36, 0x67, 0x75, 0x32, 0x79, 0x77, 0x36, 0x36, 0x63, 0x72, 0x34, 0x73, 0x33
        /*006b*/ 	.byte	0x64, 0x37, 0x66, 0x72, 0x6f, 0x37, 0x2e, 0x70, 0x79, 0x00
.L_1:


//--------------------- .nv.shared.triton_per_fused_add_mse_loss_mul_3 --------------------------
	.section	.nv.shared.triton_per_fused_add_mse_loss_mul_3,"aw",@nobits
	.sectionflags	@""
	.align	16
	.zero		1024


//--------------------- .nv.constant0.triton_per_fused_add_mse_loss_mul_3 --------------------------
	.section	.nv.constant0.triton_per_fused_add_mse_loss_mul_3,"a",@progbits
	.sectionflags	@""
	.align	4
.nv.constant0.triton_per_fused_add_mse_loss_mul_3:
	.zero		564


//--------------------- SYMBOLS --------------------------

	.type		__assertfail,@function
